	.headerflags	@"EF_CUDA_TEXMODE_UNIFIED EF_CUDA_64BIT_ADDRESS EF_CUDA_ACCELERATORS EF_CUDA_SM90 EF_CUDA_VIRTUAL_SM(EF_CUDA_SM90)"
	.elftype	@"ET_EXEC"


//--------------------- .nv.info                  --------------------------
	.section	.nv.info,"",@"SHT_CUDA_INFO"
	.align	4


	//----- nvinfo : EIATTR_REGCOUNT
	.align		4
        /*0000*/ 	.byte	0x04, 0x2f
        /*0002*/ 	.short	(.L_1 - .L_0)
	.align		4
.L_0:
        /*0004*/ 	.word	index@(triton_poi_fused_cat_54)
        /*0008*/ 	.word	0x00000010


	//----- nvinfo : EIATTR_MIN_STACK_SIZE
	.align		4
.L_1:
        /*000c*/ 	.byte	0x04, 0x12
        /*000e*/ 	.short	(.L_3 - .L_2)
	.align		4
.L_2:
        /*0010*/ 	.word	index@(triton_poi_fused_cat_54)
        /*0014*/ 	.word	0x00000000


	//----- nvinfo : EIATTR_FRAME_SIZE
	.align		4
.L_3:
        /*0018*/ 	.byte	0x04, 0x11
        /*001a*/ 	.short	(.L_5 - .L_4)
	.align		4
.L_4:
        /*001c*/ 	.word	index@(triton_poi_fused_cat_54)
        /*0020*/ 	.word	0x00000000


	//----- nvinfo : EIATTR_MIN_STACK_SIZE
	.align		4
.L_5:
        /*0024*/ 	.byte	0x04, 0x12
        /*0026*/ 	.short	(.L_7 - .L_6)
	.align		4
.L_6:
        /*0028*/ 	.word	index@(triton_poi_fused_cat_54)
        /*002c*/ 	.word	0x00000000
.L_7:


//--------------------- .nv.info.triton_poi_fused_cat_54 --------------------------
	.section	.nv.info.triton_poi_fused_cat_54,"",@"SHT_CUDA_INFO"
	.sectionflags	@""
	.align	4


	//----- nvinfo : EIATTR_CUDA_API_VERSION
	.align		4
        /*0000*/ 	.byte	0x04, 0x37
        /*0002*/ 	.short	(.L_9 - .L_8)
.L_8:
        /*0004*/ 	.word	0x0000007c


	//----- nvinfo : EIATTR_KPARAM_INFO
	.align		4
.L_9:
        /*0008*/ 	.byte	0x04, 0x17
        /*000a*/ 	.short	(.L_11 - .L_10)
.L_10:
        /*000c*/ 	.word	0x00000000
        /*0010*/ 	.short	0x0003
        /*0012*/ 	.short	0x0018
        /*0014*/ 	.byte	0x00, 0xf0, 0x11, 0x00


	//----- nvinfo : EIATTR_KPARAM_INFO
	.align		4
.L_11:
        /*0018*/ 	.byte	0x04, 0x17
        /*001a*/ 	.short	(.L_13 - .L_12)
.L_12:
        /*001c*/ 	.word	0x00000000
        /*0020*/ 	.short	0x0002
        /*0022*/ 	.short	0x0010
        /*0024*/ 	.byte	0x00, 0xf4, 0x21, 0x00


	//----- nvinfo : EIATTR_KPARAM_INFO
	.align		4
.L_13:
        /*0028*/ 	.byte	0x04, 0x17
        /*002a*/ 	.short	(.L_15 - .L_14)
.L_14:
        /*002c*/ 	.word	0x00000000
        /*0030*/ 	.short	0x0001
        /*0032*/ 	.short	0x0008
        /*0034*/ 	.byte	0x00, 0xf4, 0x21, 0x00


	//----- nvinfo : EIATTR_KPARAM_INFO
	.align		4
.L_15:
        /*0038*/ 	.byte	0x04, 0x17
        /*003a*/ 	.short	(.L_17 - .L_16)
.L_16:
        /*003c*/ 	.word	0x00000000
        /*0040*/ 	.short	0x0000
        /*0042*/ 	.short	0x0000
        /*0044*/ 	.byte	0x00, 0xf4, 0x21, 0x00


	//----- nvinfo : EIATTR_SPARSE_MMA_MASK
	.align		4
.L_17:
        /*0048*/ 	.byte	0x03, 0x50
        /*004a*/ 	.short	0x0000


	//----- nvinfo : EIATTR_MAXREG_COUNT
	.align		4
        /*004c*/ 	.byte	0x03, 0x1b
        /*004e*/ 	.short	0x00ff


	//----- nvinfo : EIATTR_EXIT_INSTR_OFFSETS
	.align		4
        /*0050*/ 	.byte	0x04, 0x1c
        /*0052*/ 	.short	(.L_19 - .L_18)


	//   ....[0]....
.L_18:
        /*0054*/ 	.word	0x00000220


	//----- nvinfo : EIATTR_REQNTID
	.align		4
.L_19:
        /*0058*/ 	.byte	0x04, 0x10
        /*005a*/ 	.short	(.L_21 - .L_20)
.L_20:
        /*005c*/ 	.word	0x00000080
        /*0060*/ 	.word	0x00000001
        /*0064*/ 	.word	0x00000001


	//----- nvinfo : EIATTR_CBANK_PARAM_SIZE
	.align		4
.L_21:
        /*0068*/ 	.byte	0x03, 0x19
        /*006a*/ 	.short	0x001c


	//----- nvinfo : EIATTR_PARAM_CBANK
	.align		4
        /*006c*/ 	.byte	0x04, 0x0a
        /*006e*/ 	.short	(.L_23 - .L_22)
	.align		4
.L_22:
        /*0070*/ 	.word	index@(.nv.constant0.triton_poi_fused_cat_54)
        /*0074*/ 	.short	0x0210
        /*0076*/ 	.short	0x001c


	//----- nvinfo : EIATTR_SW_WAR
	.align		4
.L_23:
        /*0078*/ 	.byte	0x04, 0x36
        /*007a*/ 	.short	(.L_25 - .L_24)
.L_24:
        /*007c*/ 	.word	0x00000008
.L_25:


//--------------------- .nv.callgraph             --------------------------
	.section	.nv.callgraph,"",@"SHT_CUDA_CALLGRAPH"
	.align	4
	.sectionentsize	8
	.align		4
        /*0000*/ 	.word	0x00000000
	.align		4
        /*0004*/ 	.word	0xffffffff
	.align		4
        /*0008*/ 	.word	0x00000000
	.align		4
        /*000c*/ 	.word	0xfffffffe
	.align		4
        /*0010*/ 	.word	0x00000000
	.align		4
        /*0014*/ 	.word	0xfffffffd
	.align		4
        /*0018*/ 	.word	0x00000000
	.align		4
        /*001c*/ 	.word	0xfffffffc


//--------------------- .text.triton_poi_fused_cat_54 --------------------------
	.section	.text.triton_poi_fused_cat_54,"ax",@progbits
	.align	128
        .global         triton_poi_fused_cat_54
        .type           triton_poi_fused_cat_54,@function
        .size           triton_poi_fused_cat_54,(.L_x_1 - triton_poi_fused_cat_54)
        .other          triton_poi_fused_cat_54,@"STO_CUDA_ENTRY STV_DEFAULT"
triton_poi_fused_cat_54:
.text.triton_poi_fused_cat_54:
[----:B------:R-:W-:Y:S01]  /*0000*/  LDC R1, c[0x0][0x28] ;  /* 0x00000a00ff017b82 */ /* 0x000fe20000000800 */
[----:B------:R-:W1:Y:S07]  /*0010*/  S2R R0, SR_TID.X ;  /* 0x0000000000007919 */ /* 0x000e6e0000002100 */
[----:B------:R-:W2:Y:S01]  /*0020*/  LDC.64 R2, c[0x0][0x210] ;  /* 0x00008400ff027b82 */ /* 0x000ea20000000a00 */
[----:B------:R-:W-:Y:S01]  /*0030*/  CS2R R12, SRZ ;  /* 0x00000000000c7805 */ /* 0x000fe2000001ff00 */
[----:B------:R-:W-:Y:S01]  /*0040*/  ULDC.64 UR4, c[0x0][0x208] ;  /* 0x0000820000047ab9 */ /* 0x000fe20000000a00 */
[----:B------:R-:W3:Y:S01]  /*0050*/  S2R R9, SR_CTAID.X ;  /* 0x0000000000097919 */ /* 0x000ee20000002500 */
[----:B-1----:R-:W-:-:S05]  /*0060*/  IMAD.SHL.U32 R0, R0, 0x2, RZ ;  /* 0x0000000200007824 */ /* 0x002fca00078e00ff */
[----:B------:R-:W-:-:S05]  /*0070*/  LOP3.LUT R0, R0, 0xfe, RZ, 0xc0, !PT ;  /* 0x000000fe00007812 */ /* 0x000fca00078ec0ff */
[----:B---3--:R-:W-:-:S05]  /*0080*/  IMAD R9, R9, 0x100, R0 ;  /* 0x0000010009097824 */ /* 0x008fca00078e0200 */
[----:B------:R-:W-:-:S04]  /*0090*/  SHF.R.S32.HI R0, RZ, 0x1f, R9 ;  /* 0x0000001fff007819 */ /* 0x000fc80000011409 */
[----:B------:R-:W-:-:S04]  /*00a0*/  LEA.HI R0, R0, R9, RZ, 0xa ;  /* 0x0000000900007211 */ /* 0x000fc800078f50ff */
[----:B------:R-:W-:Y:S02]  /*00b0*/  LOP3.LUT R4, R0, 0xfffffc00, RZ, 0xc0, !PT ;  /* 0xfffffc0000047812 */ /* 0x000fe400078ec0ff */
[----:B------:R-:W-:-:S03]  /*00c0*/  SHF.R.S32.HI R0, RZ, 0xa, R0 ;  /* 0x0000000aff007819 */ /* 0x000fc60000011400 */
[----:B------:R-:W-:Y:S02]  /*00d0*/  IMAD.IADD R7, R9, 0x1, -R4 ;  /* 0x0000000109077824 */ /* 0x000fe400078e0a04 */
[----:B------:R-:W1:Y:S02]  /*00e0*/  LDC.64 R4, c[0x0][0x218] ;  /* 0x00008600ff047b82 */ /* 0x000e640000000a00 */
[----:B------:R-:W-:Y:S01]  /*00f0*/  IMAD R11, R0, 0x200, R7 ;  /* 0x00000200000b7824 */ /* 0x000fe200078e0207 */
[----:B------:R-:W-:-:S03]  /*0100*/  ISETP.GE.AND P3, PT, R7, 0x200, PT ;  /* 0x000002000700780c */ /* 0x000fc60003f66270 */
[----:B--2---:R-:W-:Y:S01]  /*0110*/  IMAD.WIDE R2, R11, 0x4, R2 ;  /* 0x000000040b027825 */ /* 0x004fe200078e0202 */
[----:B------:R-:W-:Y:S02]  /*0120*/  ISETP.GT.AND P2, PT, R7, 0x1ff, PT ;  /* 0x000001ff0700780c */ /* 0x000fe40003f44270 */
[----:B------:R-:W2:Y:S07]  /*0130*/  LDC.64 R6, c[0x0][0x220] ;  /* 0x00008800ff067b82 */ /* 0x000eae0000000a00 */
[----:B------:R2:W3:Y:S01]  /*0140*/  @!P3 LDG.E.EL.64 R12, desc[UR4][R2.64] ;  /* 0x00000004020cb981 */ /* 0x0004e2000c2e1b00 */
[----:B-1----:R-:W-:Y:S01]  /*0150*/  IMAD.WIDE R4, R11, 0x4, R4 ;  /* 0x000000040b047825 */ /* 0x002fe200078e0204 */
[----:B------:R-:W-:-:S06]  /*0160*/  CS2R R10, SRZ ;  /* 0x00000000000a7805 */ /* 0x000fcc000001ff00 */
[----:B------:R-:W4:Y:S01]  /*0170*/  @P2 LDG.E.EL.64 R10, desc[UR4][R4.64+-0x800] ;  /* 0xfff80004040a2981 */ /* 0x000f22000c2e1b00 */
[----:B--2---:R-:W-:Y:S01]  /*0180*/  IMAD.WIDE R2, R9, 0x4, R6 ;  /* 0x0000000409027825 */ /* 0x004fe200078e0206 */
[----:B---3--:R-:W-:Y:S02]  /*0190*/  SEL R12, R12, RZ, !P3 ;  /* 0x000000ff0c0c7207 */ /* 0x008fe40005800000 */
[----:B------:R-:W-:Y:S02]  /*01a0*/  SEL R13, R13, RZ, !P3 ;  /* 0x000000ff0d0d7207 */ /* 0x000fe40005800000 */
[----:B------:R-:W-:Y:S02]  /*01b0*/  FSETP.GT.AND P0, PT, R12, RZ, PT ;  /* 0x000000ff0c00720b */ /* 0x000fe40003f04000 */
[----:B------:R-:W-:-:S11]  /*01c0*/  FSETP.GT.AND P1, PT, R13, RZ, PT ;  /* 0x000000ff0d00720b */ /* 0x000fd60003f24000 */
[----:B------:R-:W-:Y:S01]  /*01d0*/  @!P0 FMUL R12, R12, 0.10000000149011611938 ;  /* 0x3dcccccd0c0c8820 */ /* 0x000fe20000400000 */
[----:B----4-:R-:W-:Y:S01]  /*01e0*/  @P3 SEL R12, R10, RZ, P2 ;  /* 0x000000ff0a0c3207 */ /* 0x010fe20001000000 */
[----:B------:R-:W-:Y:S01]  /*01f0*/  @!P1 FMUL R13, R13, 0.10000000149011611938 ;  /* 0x3dcccccd0d0d9820 */ /* 0x000fe20000400000 */
[----:B------:R-:W-:-:S05]  /*0200*/  @P3 SEL R13, R11, RZ, P2 ;  /* 0x000000ff0b0d3207 */ /* 0x000fca0001000000 */
[----:B------:R-:W-:Y:S01]  /*0210*/  STG.E.64 desc[UR4][R2.64], R12 ;  /* 0x0000000c02007986 */ /* 0x000fe2000c101b04 */
[----:B------:R-:W-:Y:S05]  /*0220*/  EXIT ;  /* 0x000000000000794d */ /* 0x000fea0003800000 */
.L_x_0:
[----:B------:R-:W-:-:S00]  /*0230*/  BRA `(.L_x_0) ;  /* 0xfffffffc00fc7947 */ /* 0x000fc0000383ffff */
[----:B------:R-:W-:-:S00]  /*0240*/  NOP ;  /* 0x0000000000007918 */ /* 0x000fc00000000000 */
        /* <DEDUP_REMOVED lines=11> */
.L_x_1:


//--------------------- .nv.constant0.triton_poi_fused_cat_54 --------------------------
	.section	.nv.constant0.triton_poi_fused_cat_54,"a",@progbits
	.sectionflags	@""
	.align	4
.nv.constant0.triton_poi_fused_cat_54:
	.zero		556
